//
// Generated by NVIDIA NVVM Compiler
//
// Compiler Build ID: CL-36424714
// Cuda compilation tools, release 13.0, V13.0.88
// Based on NVVM 20.0.0
//

.version 9.0
.target sm_100
.address_size 64

	// .globl	_Z12printDimInfov
.extern .func  (.param .b32 func_retval0) vprintf
(
	.param .b64 vprintf_param_0,
	.param .b64 vprintf_param_1
)
;
.global .align 1 .b8 $str[23] = {98, 108, 111, 99, 107, 32, 68, 105, 109, 32, 61, 91, 37, 100, 44, 37, 100, 44, 37, 100, 93, 10};
.global .align 1 .b8 $str$1[23] = {103, 114, 105, 100, 32, 32, 68, 105, 109, 32, 61, 91, 37, 100, 44, 37, 100, 44, 37, 100, 93, 10};
.global .align 1 .b8 $str$2[2] = {10};

.visible .entry _Z12printDimInfov()
{
	.local .align 8 .b8 	__local_depot0[16];
	.reg .b64 	%SP;
	.reg .b64 	%SPL;
	.reg .pred 	%p<2>;
	.reg .b32 	%r<25>;
	.reg .b64 	%rd<9>;

	mov.u64 	%SPL, __local_depot0;
	cvta.local.u64 	%SP, %SPL;
	mov.u32 	%r6, %ctaid.x;
	mov.u32 	%r7, %ctaid.y;
	mov.u32 	%r1, %nctaid.x;
	mov.u32 	%r2, %nctaid.y;
	mov.u32 	%r8, %ctaid.z;
	mad.lo.s32 	%r9, %r8, %r2, %r7;
	mad.lo.s32 	%r10, %r9, %r1, %r6;
	mov.u32 	%r3, %ntid.x;
	mov.u32 	%r4, %ntid.y;
	mov.u32 	%r5, %ntid.z;
	mov.u32 	%r11, %tid.z;
	mov.u32 	%r12, %tid.y;
	mad.lo.s32 	%r13, %r10, %r5, %r11;
	mad.lo.s32 	%r14, %r13, %r4, %r12;
	mul.lo.s32 	%r15, %r14, %r3;
	mov.u32 	%r16, %tid.x;
	neg.s32 	%r17, %r16;
	setp.ne.s32 	%p1, %r15, %r17;
	@%p1 bra 	$L__BB0_2;
	add.u64 	%rd1, %SP, 0;
	add.u64 	%rd2, %SPL, 0;
	st.local.v2.u32 	[%rd2], {%r3, %r4};
	st.local.u32 	[%rd2+8], %r5;
	mov.u64 	%rd3, $str;
	cvta.global.u64 	%rd4, %rd3;
	{ // callseq 0, 0
	.param .b64 param0;
	st.param.b64 	[param0], %rd4;
	.param .b64 param1;
	st.param.b64 	[param1], %rd1;
	.param .b32 retval0;
	call.uni (retval0), 
	vprintf, 
	(
	param0, 
	param1
	);
	ld.param.b32 	%r18, [retval0];
	} // callseq 0
	mov.u32 	%r20, %nctaid.z;
	st.local.v2.u32 	[%rd2], {%r1, %r2};
	st.local.u32 	[%rd2+8], %r20;
	mov.u64 	%rd5, $str$1;
	cvta.global.u64 	%rd6, %rd5;
	{ // callseq 1, 0
	.param .b64 param0;
	st.param.b64 	[param0], %rd6;
	.param .b64 param1;
	st.param.b64 	[param1], %rd1;
	.param .b32 retval0;
	call.uni (retval0), 
	vprintf, 
	(
	param0, 
	param1
	);
	ld.param.b32 	%r21, [retval0];
	} // callseq 1
	mov.u64 	%rd7, $str$2;
	cvta.global.u64 	%rd8, %rd7;
	{ // callseq 2, 0
	.param .b64 param0;
	st.param.b64 	[param0], %rd8;
	.param .b64 param1;
	st.param.b64 	[param1], 0;
	.param .b32 retval0;
	call.uni (retval0), 
	vprintf, 
	(
	param0, 
	param1
	);
	ld.param.b32 	%r23, [retval0];
	} // callseq 2
$L__BB0_2:
	ret;

}


// ===== COMPILED SASS (sm_100) =====

	.target	sm_100

	.elftype	@"ET_EXEC"


//--------------------- .note.nv.tkinfo           --------------------------
	.section	.note.nv.tkinfo,"",@"SHT_NOTE"
	.sectionflags	@"SHF_NOTE_NV_TKINFO"
	.tkinfo
        /*0018*/ 	.word	0x00000002
        /*0030*/ 	.string	""
        /*0030*/ 	.string	"ptxas"
        /*0030*/ 	.string	"Cuda compilation tools, release 13.0, V13.0.88"
        /*0030*/ 	.string	"Build cuda_13.0.r13.0/compiler.36424714_0"
        /*0030*/ 	.string	"-arch sm_100 -m 64 "



//--------------------- .note.nv.cuinfo           --------------------------
	.section	.note.nv.cuinfo,"",@"SHT_NOTE"
	.sectionflags	@"SHF_NOTE_NV_CUINFO"
        /*0018*/ 	.short	0x0002
        /*001a*/ 	.short	0x0064
        /*001c*/ 	.short	0x0082
	.zero		2


//--------------------- .nv.info                  --------------------------
	.section	.nv.info,"",@"SHT_CUDA_INFO"
	.align	4


	//----- nvinfo : EIATTR_REGCOUNT
	.align		4
        /*0000*/ 	.byte	0x04, 0x2f
        /*0002*/ 	.short	(.L_4 - .L_3)
	.align		4
.L_3:
        /*0004*/ 	.word	index@(_Z12printDimInfov)
        /*0008*/ 	.word	0x00000018


	//----- nvinfo : EIATTR_FRAME_SIZE
	.align		4
.L_4:
        /*000c*/ 	.byte	0x04, 0x11
        /*000e*/ 	.short	(.L_6 - .L_5)
	.align		4
.L_5:
        /*0010*/ 	.word	index@(_Z12printDimInfov)
        /*0014*/ 	.word	0x00000010


	//----- nvinfo : EIATTR_MIN_STACK_SIZE
	.align		4
.L_6:
        /*0018*/ 	.byte	0x04, 0x12
        /*001a*/ 	.short	(.L_8 - .L_7)
	.align		4
.L_7:
        /*001c*/ 	.word	index@(_Z12printDimInfov)
        /*0020*/ 	.word	0x00000010
.L_8:


//--------------------- .nv.compat                --------------------------
	.section	.nv.compat,"",@"SHT_CUDA_COMPAT_INFO"
	.align	4
        /*0000*/ 	.byte	0x02, 0x09, 0x00, 0x00, 0x02, 0x02, 0x01, 0x00, 0x02, 0x05, 0x05, 0x00, 0x03, 0x07, 0x01, 0x01
        /*0010*/ 	.byte	0x02, 0x03, 0x00, 0x00, 0x02, 0x06, 0x01, 0x00, 0x04, 0x0b, 0x08, 0x00, 0x09, 0x00, 0x00, 0x00
        /*0020*/ 	.byte	0x00, 0x00, 0x00, 0x00


//--------------------- .nv.info._Z12printDimInfov --------------------------
	.section	.nv.info._Z12printDimInfov,"",@"SHT_CUDA_INFO"
	.sectionflags	@""
	.align	4


	//----- nvinfo : EIATTR_CUDA_API_VERSION
	.align		4
        /*0000*/ 	.byte	0x04, 0x37
        /*0002*/ 	.short	(.L_10 - .L_9)
.L_9:
        /*0004*/ 	.word	0x00000082


	//----- nvinfo : EIATTR_SPARSE_MMA_MASK
	.align		4
.L_10:
        /*0008*/ 	.byte	0x03, 0x50
        /*000a*/ 	.short	0x0000


	//----- nvinfo : EIATTR_MAXREG_COUNT
	.align		4
        /*000c*/ 	.byte	0x03, 0x1b
        /*000e*/ 	.short	0x00ff


	//----- nvinfo : EIATTR_EXTERNS
	.align		4
        /*0010*/ 	.byte	0x04, 0x0f
        /*0012*/ 	.short	(.L_12 - .L_11)


	//   ....[0]....
	.align		4
.L_11:
        /*0014*/ 	.word	index@(vprintf)


	//----- nvinfo : EIATTR_MERCURY_ISA_VERSION
	.align		4
.L_12:
        /*0018*/ 	.byte	0x03, 0x5f
        /*001a*/ 	.short	0x0101


	//----- nvinfo : EIATTR_VRC_CTA_INIT_COUNT
	.align		4
        /*001c*/ 	.byte	0x02, 0x4a
	.zero		1
	.zero		1


	//----- nvinfo : EIATTR_SYSCALL_OFFSETS
	.align		4
        /*0020*/ 	.byte	0x04, 0x46
        /*0022*/ 	.short	(.L_14 - .L_13)


	//   ....[0]....
.L_13:
        /*0024*/ 	.word	0x00000230


	//   ....[1]....
        /*0028*/ 	.word	0x000002e0


	//   ....[2]....
        /*002c*/ 	.word	0x00000350


	//----- nvinfo : EIATTR_EXIT_INSTR_OFFSETS
	.align		4
.L_14:
        /*0030*/ 	.byte	0x04, 0x1c
        /*0032*/ 	.short	(.L_16 - .L_15)


	//   ....[0]....
.L_15:
        /*0034*/ 	.word	0x00000180


	//   ....[1]....
        /*0038*/ 	.word	0x00000360


	//----- nvinfo : EIATTR_CRS_STACK_SIZE
	.align		4
.L_16:
        /*003c*/ 	.byte	0x04, 0x1e
        /*003e*/ 	.short	(.L_18 - .L_17)
.L_17:
        /*0040*/ 	.word	0x00000000


	//----- nvinfo : EIATTR_SW_WAR
	.align		4
.L_18:
        /*0044*/ 	.byte	0x04, 0x36
        /*0046*/ 	.short	(.L_20 - .L_19)
.L_19:
        /*0048*/ 	.word	0x00000008
.L_20:


//--------------------- .nv.callgraph             --------------------------
	.section	.nv.callgraph,"",@"SHT_CUDA_CALLGRAPH"
	.align	4
	.sectionentsize	8
	.align		4
        /*0000*/ 	.word	0x00000000
	.align		4
        /*0004*/ 	.word	0xffffffff
	.align		4
        /*0008*/ 	.word	index@(_Z12printDimInfov)
	.align		4
        /*000c*/ 	.word	index@(vprintf)
	.align		4
        /*0010*/ 	.word	0x00000000
	.align		4
        /*0014*/ 	.word	0xfffffffe
	.align		4
        /*0018*/ 	.word	0x00000000
	.align		4
        /*001c*/ 	.word	0xfffffffd
	.align		4
        /*0020*/ 	.word	0x00000000
	.align		4
        /*0024*/ 	.word	0xfffffffc


//--------------------- .nv.constant4             --------------------------
	.section	.nv.constant4,"a",@progbits
	.align	8
	.align		8
.nv.constant4:
        /*0000*/ 	.dword	vprintf
	.align		8
        /*0008*/ 	.dword	$str
	.align		8
        /*0010*/ 	.dword	$str$1
	.align		8
        /*0018*/ 	.dword	$str$2


//--------------------- .text._Z12printDimInfov   --------------------------
	.section	.text._Z12printDimInfov,"ax",@progbits
	.align	128
        .global         _Z12printDimInfov
        .type           _Z12printDimInfov,@function
        .size           _Z12printDimInfov,(.L_x_4 - _Z12printDimInfov)
        .other          _Z12printDimInfov,@"STO_CUDA_ENTRY STV_DEFAULT"
_Z12printDimInfov:
.text._Z12printDimInfov:
[----:B------:R-:W0:Y:S01]  /*0000*/  LDC R1, c[0x0][0x37c] ;  /* 0x0000df00ff017b82 */ /* 0x000e220000000800 */
[----:B------:R-:W1:Y:S01]  /*0010*/  S2R R2, SR_CTAID.Z ;  /* 0x0000000000027919 */ /* 0x000e620000002700 */
[----:B------:R-:W2:Y:S06]  /*0020*/  LDCU UR5, c[0x0][0x2fc] ;  /* 0x00005f80ff0577ac */ /* 0x000eac0008000800 */
[----:B------:R-:W3:Y:S01]  /*0030*/  LDC R16, c[0x0][0x370] ;  /* 0x0000dc00ff107b82 */ /* 0x000ee20000000800 */
[----:B0-----:R-:W-:Y:S01]  /*0040*/  VIADD R1, R1, 0xfffffff0 ;  /* 0xfffffff001017836 */ /* 0x001fe20000000000 */
[----:B------:R-:W0:Y:S01]  /*0050*/  S2R R4, SR_TID.Z ;  /* 0x0000000000047919 */ /* 0x000e220000002300 */
[----:B------:R-:W4:Y:S05]  /*0060*/  S2R R5, SR_TID.Y ;  /* 0x0000000000057919 */ /* 0x000f2a0000002200 */
[----:B------:R-:W1:Y:S01]  /*0070*/  S2UR UR6, SR_CTAID.Y ;  /* 0x00000000000679c3 */ /* 0x000e620000002600 */
[----:B------:R-:W5:Y:S07]  /*0080*/  S2R R6, SR_TID.X ;  /* 0x0000000000067919 */ /* 0x000f6e0000002100 */
[----:B------:R-:W1:Y:S08]  /*0090*/  LDC R17, c[0x0][0x374] ;  /* 0x0000dd00ff117b82 */ /* 0x000e700000000800 */
[----:B------:R-:W3:Y:S08]  /*00a0*/  S2UR UR4, SR_CTAID.X ;  /* 0x00000000000479c3 */ /* 0x000ef00000002500 */
[----:B------:R-:W4:Y:S08]  /*00b0*/  LDC R8, c[0x0][0x360] ;  /* 0x0000d800ff087b82 */ /* 0x000f300000000800 */
[----:B------:R-:W4:Y:S01]  /*00c0*/  LDC R9, c[0x0][0x364] ;  /* 0x0000d900ff097b82 */ /* 0x000f220000000800 */
[----:B-1----:R-:W-:Y:S01]  /*00d0*/  IMAD R3, R17, R2, UR6 ;  /* 0x0000000611037e24 */ /* 0x002fe2000f8e0202 */
[----:B-----5:R-:W-:-:S06]  /*00e0*/  IADD3 R6, PT, PT, -R6, RZ, RZ ;  /* 0x000000ff06067210 */ /* 0x020fcc0007ffe1ff */
[----:B------:R-:W0:Y:S01]  /*00f0*/  LDC R0, c[0x0][0x368] ;  /* 0x0000da00ff007b82 */ /* 0x000e220000000800 */
[----:B---3--:R-:W-:Y:S01]  /*0100*/  IMAD R3, R3, R16, UR4 ;  /* 0x0000000403037e24 */ /* 0x008fe2000f8e0210 */
[----:B------:R-:W1:Y:S02]  /*0110*/  LDCU UR4, c[0x0][0x2f8] ;  /* 0x00005f00ff0477ac */ /* 0x000e640008000800 */
[----:B-1----:R-:W-:Y:S01]  /*0120*/  IADD3 R19, P1, PT, R1, UR4, RZ ;  /* 0x0000000401137c10 */ /* 0x002fe2000ff3e0ff */
[----:B0-----:R-:W-:-:S04]  /*0130*/  IMAD R2, R3, R0, R4 ;  /* 0x0000000003027224 */ /* 0x001fc800078e0204 */
[----:B--2---:R-:W-:Y:S02]  /*0140*/  IMAD.X R18, RZ, RZ, UR5, P1 ;  /* 0x00000005ff127e24 */ /* 0x004fe400088e06ff */
[----:B----4-:R-:W-:-:S04]  /*0150*/  IMAD R3, R2, R9, R5 ;  /* 0x0000000902037224 */ /* 0x010fc800078e0205 */
[----:B------:R-:W-:-:S05]  /*0160*/  IMAD R3, R3, R8, RZ ;  /* 0x0000000803037224 */ /* 0x000fca00078e02ff */
[----:B------:R-:W-:-:S13]  /*0170*/  ISETP.NE.AND P0, PT, R3, R6, PT ;  /* 0x000000060300720c */ /* 0x000fda0003f05270 */
[----:B------:R-:W-:Y:S05]  /*0180*/  @P0 EXIT ;  /* 0x000000000000094d */ /* 0x000fea0003800000 */
[----:B------:R-:W-:Y:S01]  /*0190*/  MOV R2, 0x0 ;  /* 0x0000000000027802 */ /* 0x000fe20000000f00 */
[----:B------:R0:W-:Y:S01]  /*01a0*/  STL.64 [R1], R8 ;  /* 0x0000000801007387 */ /* 0x0001e20000100a00 */
[----:B------:R-:W1:Y:S01]  /*01b0*/  LDCU.64 UR4, c[0x4][0x8] ;  /* 0x01000100ff0477ac */ /* 0x000e620008000a00 */
[----:B------:R-:W-:Y:S01]  /*01c0*/  MOV R6, R19 ;  /* 0x0000001300067202 */ /* 0x000fe20000000f00 */
[----:B------:R0:W2:Y:S01]  /*01d0*/  LDC.64 R10, c[0x4][R2] ;  /* 0x01000000020a7b82 */ /* 0x0000a20000000a00 */
[----:B------:R0:W-:Y:S01]  /*01e0*/  STL [R1+0x8], R0 ;  /* 0x0000080001007387 */ /* 0x0001e20000100800 */
[----:B------:R-:W-:Y:S01]  /*01f0*/  IMAD.MOV.U32 R7, RZ, RZ, R18 ;  /* 0x000000ffff077224 */ /* 0x000fe200078e0012 */
[----:B-1----:R-:W-:Y:S01]  /*0200*/  MOV R4, UR4 ;  /* 0x0000000400047c02 */ /* 0x002fe20008000f00 */
[----:B0-----:R-:W-:-:S07]  /*0210*/  IMAD.U32 R5, RZ, RZ, UR5 ;  /* 0x00000005ff057e24 */ /* 0x001fce000f8e00ff */
[----:B------:R-:W-:-:S07]  /*0220*/  LEPC R20, `(.L_x_0) ;  /* 0x000000001014794e */ /* 0x000fce0000000000 */
[----:B--2---:R-:W-:Y:S05]  /*0230*/  CALL.ABS.NOINC R10 ;  /* 0x000000000a007343 */ /* 0x004fea0003c00000 */
.L_x_0:
[----:B------:R-:W0:Y:S01]  /*0240*/  LDC R0, c[0x0][0x378] ;  /* 0x0000de00ff007b82 */ /* 0x000e220000000800 */
[----:B------:R1:W-:Y:S01]  /*0250*/  STL.64 [R1], R16 ;  /* 0x0000001001007387 */ /* 0x0003e20000100a00 */
[----:B------:R-:W2:Y:S01]  /*0260*/  LDCU.64 UR4, c[0x4][0x10] ;  /* 0x01000200ff0477ac */ /* 0x000ea20008000a00 */
[----:B------:R-:W-:Y:S01]  /*0270*/  MOV R6, R19 ;  /* 0x0000001300067202 */ /* 0x000fe20000000f00 */
[----:B------:R-:W-:-:S04]  /*0280*/  IMAD.MOV.U32 R7, RZ, RZ, R18 ;  /* 0x000000ffff077224 */ /* 0x000fc800078e0012 */
[----:B------:R1:W3:Y:S01]  /*0290*/  LDC.64 R8, c[0x4][R2] ;  /* 0x0100000002087b82 */ /* 0x0002e20000000a00 */
[----:B--2---:R-:W-:Y:S01]  /*02a0*/  MOV R4, UR4 ;  /* 0x0000000400047c02 */ /* 0x004fe20008000f00 */
[----:B------:R-:W-:Y:S01]  /*02b0*/  IMAD.U32 R5, RZ, RZ, UR5 ;  /* 0x00000005ff057e24 */ /* 0x000fe2000f8e00ff */
[----:B0-----:R1:W-:Y:S06]  /*02c0*/  STL [R1+0x8], R0 ;  /* 0x0000080001007387 */ /* 0x0013ec0000100800 */
[----:B------:R-:W-:-:S07]  /*02d0*/  LEPC R20, `(.L_x_1) ;  /* 0x000000001014794e */ /* 0x000fce0000000000 */
[----:B-1-3--:R-:W-:Y:S05]  /*02e0*/  CALL.ABS.NOINC R8 ;  /* 0x0000000008007343 */ /* 0x00afea0003c00000 */
.L_x_1:
[----:B------:R-:W0:Y:S01]  /*02f0*/  LDC.64 R2, c[0x4][R2] ;  /* 0x0100000002027b82 */ /* 0x000e220000000a00 */
[----:B------:R-:W1:Y:S01]  /*0300*/  LDCU.64 UR4, c[0x4][0x18] ;  /* 0x01000300ff0477ac */ /* 0x000e620008000a00 */
[----:B------:R-:W-:Y:S02]  /*0310*/  CS2R R6, SRZ ;  /* 0x0000000000067805 */ /* 0x000fe4000001ff00 */
[----:B-1----:R-:W-:Y:S01]  /*0320*/  MOV R4, UR4 ;  /* 0x0000000400047c02 */ /* 0x002fe20008000f00 */
[----:B------:R-:W-:-:S07]  /*0330*/  IMAD.U32 R5, RZ, RZ, UR5 ;  /* 0x00000005ff057e24 */ /* 0x000fce000f8e00ff */
[----:B------:R-:W-:-:S07]  /*0340*/  LEPC R20, `(.L_x_2) ;  /* 0x000000001014794e */ /* 0x000fce0000000000 */
[----:B0-----:R-:W-:Y:S05]  /*0350*/  CALL.ABS.NOINC R2 ;  /* 0x0000000002007343 */ /* 0x001fea0003c00000 */
.L_x_2:
[----:B------:R-:W-:Y:S05]  /*0360*/  EXIT ;  /* 0x000000000000794d */ /* 0x000fea0003800000 */
.L_x_3:
[----:B------:R-:W-:-:S00]  /*0370*/  BRA `(.L_x_3) ;  /* 0xfffffffc00fc7947 */ /* 0x000fc0000383ffff */
[----:B------:R-:W-:-:S00]  /*0380*/  NOP ;  /* 0x0000000000007918 */ /* 0x000fc00000000000 */
[----:B------:R-:W-:-:S00]  /*0390*/  NOP ;  /* 0x0000000000007918 */ /* 0x000fc00000000000 */
[----:B------:R-:W-:-:S00]  /*03a0*/  NOP ;  /* 0x0000000000007918 */ /* 0x000fc00000000000 */
[----:B------:R-:W-:-:S00]  /*03b0*/  NOP ;  /* 0x0000000000007918 */ /* 0x000fc00000000000 */
[----:B------:R-:W-:-:S00]  /*03c0*/  NOP ;  /* 0x0000000000007918 */ /* 0x000fc00000000000 */
[----:B------:R-:W-:-:S00]  /*03d0*/  NOP ;  /* 0x0000000000007918 */ /* 0x000fc00000000000 */
[----:B------:R-:W-:-:S00]  /*03e0*/  NOP ;  /* 0x0000000000007918 */ /* 0x000fc00000000000 */
[----:B------:R-:W-:-:S00]  /*03f0*/  NOP ;  /* 0x0000000000007918 */ /* 0x000fc00000000000 */
.L_x_4:


//--------------------- .nv.global.init           --------------------------
	.section	.nv.global.init,"aw",@progbits
.nv.global.init:
	.type		$str$2,@object
	.size		$str$2,($str - $str$2)
$str$2:
        /*0000*/ 	.byte	0x0a, 0x00
	.type		$str,@object
	.size		$str,($str$1 - $str)
$str:
        /*0002*/ 	.byte	0x62, 0x6c, 0x6f, 0x63, 0x6b, 0x20, 0x44, 0x69, 0x6d, 0x20, 0x3d, 0x5b, 0x25, 0x64, 0x2c, 0x25
        /*0012*/ 	.byte	0x64, 0x2c, 0x25, 0x64, 0x5d, 0x0a, 0x00
	.type		$str$1,@object
	.size		$str$1,(.L_1 - $str$1)
$str$1:
        /*0019*/ 	.byte	0x67, 0x72, 0x69, 0x64, 0x20, 0x20, 0x44, 0x69, 0x6d, 0x20, 0x3d, 0x5b, 0x25, 0x64, 0x2c, 0x25
        /*0029*/ 	.byte	0x64, 0x2c, 0x25, 0x64, 0x5d, 0x0a, 0x00
.L_1:


//--------------------- .nv.shared.reserved.0     --------------------------
	.section	.nv.shared.reserved.0,"aw",@nobits
	.weak		__nv_reservedSMEM_offset_0_alias
	.size		__nv_reservedSMEM_offset_0_alias, 0, 64
	.other		__nv_reservedSMEM_offset_0_alias,@"STO_CUDA_RESERVED_SHARED STV_DEFAULT"
__nv_reservedSMEM_offset_0_alias:
	.zero		0
	.zero		64


//--------------------- .nv.constant0._Z12printDimInfov --------------------------
	.section	.nv.constant0._Z12printDimInfov,"a",@progbits
	.sectionflags	@""
	.align	4
.nv.constant0._Z12printDimInfov:
	.zero		896


//--------------------- SYMBOLS --------------------------

	.type		.nv.reservedSmem.offset0,@object
	.size		.nv.reservedSmem.offset0,0x4
	.type		vprintf,@function
